	.headerflags	@"EF_CUDA_TEXMODE_UNIFIED EF_CUDA_64BIT_ADDRESS EF_CUDA_ACCELERATORS EF_CUDA_SM90 EF_CUDA_VIRTUAL_SM(EF_CUDA_SM90)"
	.elftype	@"ET_EXEC"


//--------------------- .nv.info                  --------------------------
	.section	.nv.info,"",@"SHT_CUDA_INFO"
	.align	4


	//----- nvinfo : EIATTR_REGCOUNT
	.align		4
        /*0000*/ 	.byte	0x04, 0x2f
        /*0002*/ 	.short	(.L_1 - .L_0)
	.align		4
.L_0:
        /*0004*/ 	.word	index@(triton_poi_fused_cat_39)
        /*0008*/ 	.word	0x00000019


	//----- nvinfo : EIATTR_MIN_STACK_SIZE
	.align		4
.L_1:
        /*000c*/ 	.byte	0x04, 0x12
        /*000e*/ 	.short	(.L_3 - .L_2)
	.align		4
.L_2:
        /*0010*/ 	.word	index@(triton_poi_fused_cat_39)
        /*0014*/ 	.word	0x00000000


	//----- nvinfo : EIATTR_FRAME_SIZE
	.align		4
.L_3:
        /*0018*/ 	.byte	0x04, 0x11
        /*001a*/ 	.short	(.L_5 - .L_4)
	.align		4
.L_4:
        /*001c*/ 	.word	index@(triton_poi_fused_cat_39)
        /*0020*/ 	.word	0x00000000


	//----- nvinfo : EIATTR_MIN_STACK_SIZE
	.align		4
.L_5:
        /*0024*/ 	.byte	0x04, 0x12
        /*0026*/ 	.short	(.L_7 - .L_6)
	.align		4
.L_6:
        /*0028*/ 	.word	index@(triton_poi_fused_cat_39)
        /*002c*/ 	.word	0x00000000
.L_7:


//--------------------- .nv.info.triton_poi_fused_cat_39 --------------------------
	.section	.nv.info.triton_poi_fused_cat_39,"",@"SHT_CUDA_INFO"
	.sectionflags	@""
	.align	4


	//----- nvinfo : EIATTR_CUDA_API_VERSION
	.align		4
        /*0000*/ 	.byte	0x04, 0x37
        /*0002*/ 	.short	(.L_9 - .L_8)
.L_8:
        /*0004*/ 	.word	0x0000007c


	//----- nvinfo : EIATTR_KPARAM_INFO
	.align		4
.L_9:
        /*0008*/ 	.byte	0x04, 0x17
        /*000a*/ 	.short	(.L_11 - .L_10)
.L_10:
        /*000c*/ 	.word	0x00000000
        /*0010*/ 	.short	0x0003
        /*0012*/ 	.short	0x0014
        /*0014*/ 	.byte	0x00, 0xf0, 0x11, 0x00


	//----- nvinfo : EIATTR_KPARAM_INFO
	.align		4
.L_11:
        /*0018*/ 	.byte	0x04, 0x17
        /*001a*/ 	.short	(.L_13 - .L_12)
.L_12:
        /*001c*/ 	.word	0x00000000
        /*0020*/ 	.short	0x0002
        /*0022*/ 	.short	0x0010
        /*0024*/ 	.byte	0x00, 0xf0, 0x11, 0x00


	//----- nvinfo : EIATTR_KPARAM_INFO
	.align		4
.L_13:
        /*0028*/ 	.byte	0x04, 0x17
        /*002a*/ 	.short	(.L_15 - .L_14)
.L_14:
        /*002c*/ 	.word	0x00000000
        /*0030*/ 	.short	0x0001
        /*0032*/ 	.short	0x0008
        /*0034*/ 	.byte	0x00, 0xf4, 0x21, 0x00


	//----- nvinfo : EIATTR_KPARAM_INFO
	.align		4
.L_15:
        /*0038*/ 	.byte	0x04, 0x17
        /*003a*/ 	.short	(.L_17 - .L_16)
.L_16:
        /*003c*/ 	.word	0x00000000
        /*0040*/ 	.short	0x0000
        /*0042*/ 	.short	0x0000
        /*0044*/ 	.byte	0x00, 0xf4, 0x21, 0x00


	//----- nvinfo : EIATTR_SPARSE_MMA_MASK
	.align		4
.L_17:
        /*0048*/ 	.byte	0x03, 0x50
        /*004a*/ 	.short	0x0000


	//----- nvinfo : EIATTR_MAXREG_COUNT
	.align		4
        /*004c*/ 	.byte	0x03, 0x1b
        /*004e*/ 	.short	0x00ff


	//----- nvinfo : EIATTR_EXIT_INSTR_OFFSETS
	.align		4
        /*0050*/ 	.byte	0x04, 0x1c
        /*0052*/ 	.short	(.L_19 - .L_18)


	//   ....[0]....
.L_18:
        /*0054*/ 	.word	0x00000530


	//   ....[1]....
        /*0058*/ 	.word	0x000005b0


	//----- nvinfo : EIATTR_REQNTID
	.align		4
.L_19:
        /*005c*/ 	.byte	0x04, 0x10
        /*005e*/ 	.short	(.L_21 - .L_20)
.L_20:
        /*0060*/ 	.word	0x00000080
        /*0064*/ 	.word	0x00000001
        /*0068*/ 	.word	0x00000001


	//----- nvinfo : EIATTR_CBANK_PARAM_SIZE
	.align		4
.L_21:
        /*006c*/ 	.byte	0x03, 0x19
        /*006e*/ 	.short	0x0018


	//----- nvinfo : EIATTR_PARAM_CBANK
	.align		4
        /*0070*/ 	.byte	0x04, 0x0a
        /*0072*/ 	.short	(.L_23 - .L_22)
	.align		4
.L_22:
        /*0074*/ 	.word	index@(.nv.constant0.triton_poi_fused_cat_39)
        /*0078*/ 	.short	0x0210
        /*007a*/ 	.short	0x0018


	//----- nvinfo : EIATTR_SW_WAR
	.align		4
.L_23:
        /*007c*/ 	.byte	0x04, 0x36
        /*007e*/ 	.short	(.L_25 - .L_24)
.L_24:
        /*0080*/ 	.word	0x00000008
.L_25:


//--------------------- .nv.callgraph             --------------------------
	.section	.nv.callgraph,"",@"SHT_CUDA_CALLGRAPH"
	.align	4
	.sectionentsize	8
	.align		4
        /*0000*/ 	.word	0x00000000
	.align		4
        /*0004*/ 	.word	0xffffffff
	.align		4
        /*0008*/ 	.word	0x00000000
	.align		4
        /*000c*/ 	.word	0xfffffffe
	.align		4
        /*0010*/ 	.word	0x00000000
	.align		4
        /*0014*/ 	.word	0xfffffffd
	.align		4
        /*0018*/ 	.word	0x00000000
	.align		4
        /*001c*/ 	.word	0xfffffffc


//--------------------- .text.triton_poi_fused_cat_39 --------------------------
	.section	.text.triton_poi_fused_cat_39,"ax",@progbits
	.sectionflags	@"SHF_BARRIERS=1"
	.align	128
        .global         triton_poi_fused_cat_39
        .type           triton_poi_fused_cat_39,@function
        .size           triton_poi_fused_cat_39,(.L_x_1 - triton_poi_fused_cat_39)
        .other          triton_poi_fused_cat_39,@"STO_CUDA_ENTRY STV_DEFAULT"
triton_poi_fused_cat_39:
.text.triton_poi_fused_cat_39:
[----:B------:R-:W0:Y:S02]  /*0000*/  LDC R1, c[0x0][0x28] ;  /* 0x00000a00ff017b82 */ /* 0x000e240000000800 */
[----:B------:R-:W1:Y:S01]  /*0010*/  S2R R0, SR_CTAID.Y ;  /* 0x0000000000007919 */ /* 0x000e620000002600 */
[----:B------:R-:W2:Y:S01]  /*0020*/  LDC.64 R8, c[0x0][0x210] ;  /* 0x00008400ff087b82 */ /* 0x000ea20000000a00 */
[----:B------:R-:W-:Y:S01]  /*0030*/  ULDC.64 UR6, c[0x0][0x208] ;  /* 0x0000820000067ab9 */ /* 0x000fe20000000a00 */
[----:B------:R-:W3:Y:S01]  /*0040*/  S2R R12, SR_TID.X ;  /* 0x00000000000c7919 */ /* 0x000ee20000002100 */
[----:B------:R-:W4:Y:S01]  /*0050*/  S2R R2, SR_CTAID.X ;  /* 0x0000000000027919 */ /* 0x000f220000002500 */
[----:B-1----:R-:W-:Y:S02]  /*0060*/  IMAD.SHL.U32 R0, R0, 0x20, RZ ;  /* 0x0000002000007824 */ /* 0x002fe400078e00ff */
[----:B---3--:R-:W-:Y:S02]  /*0070*/  IMAD.SHL.U32 R17, R12, 0x4, RZ ;  /* 0x000000040c117824 */ /* 0x008fe400078e00ff */
[----:B----4-:R-:W-:-:S03]  /*0080*/  IMAD.SHL.U32 R2, R2, 0x20, RZ ;  /* 0x0000002002027824 */ /* 0x010fc600078e00ff */
[----:B------:R-:W-:-:S04]  /*0090*/  LOP3.LUT R4, R0, 0x1c, R17, 0xf8, !PT ;  /* 0x0000001c00047812 */ /* 0x000fc800078ef811 */
[----:B------:R-:W-:Y:S02]  /*00a0*/  SHF.R.S32.HI R3, RZ, 0x1f, R4 ;  /* 0x0000001fff037819 */ /* 0x000fe40000011404 */
[----:B------:R-:W-:Y:S02]  /*00b0*/  ISETP.GE.AND P0, PT, R4, 0x100, PT ;  /* 0x000001000400780c */ /* 0x000fe40003f06270 */
[----:B------:R-:W-:Y:S02]  /*00c0*/  LEA.HI R5, R3, R4, RZ, 0x6 ;  /* 0x0000000403057211 */ /* 0x000fe400078f30ff */
[----:B------:R-:W-:Y:S02]  /*00d0*/  SHF.R.U32.HI R3, RZ, 0x3, R12 ;  /* 0x00000003ff037819 */ /* 0x000fe4000001160c */
[C---:B------:R-:W-:Y:S01]  /*00e0*/  LOP3.LUT R7, R5.reuse, 0xffffffc0, RZ, 0xc0, !PT ;  /* 0xffffffc005077812 */ /* 0x040fe200078ec0ff */
[----:B------:R-:W-:Y:S01]  /*00f0*/  IMAD.SHL.U32 R6, R5, 0x400, RZ ;  /* 0x0000040005067824 */ /* 0x000fe200078e00ff */
[----:B------:R-:W-:-:S04]  /*0100*/  SGXT.U32 R3, R3, 0x4 ;  /* 0x000000040303781a */ /* 0x000fc80000000000 */
[----:B------:R-:W-:Y:S02]  /*0110*/  LOP3.LUT R6, R6, 0xffff0000, RZ, 0xc0, !PT ;  /* 0xffff000006067812 */ /* 0x000fe400078ec0ff */
[----:B------:R-:W-:Y:S02]  /*0120*/  LOP3.LUT R5, R2, R3, RZ, 0xfc, !PT ;  /* 0x0000000302057212 */ /* 0x000fe400078efcff */
[----:B------:R-:W-:Y:S02]  /*0130*/  IADD3 R11, R6, R4, -R7 ;  /* 0x00000004060b7210 */ /* 0x000fe40007ffe807 */
[----:B------:R-:W-:Y:S02]  /*0140*/  CS2R R6, SRZ ;  /* 0x0000000000067805 */ /* 0x000fe4000001ff00 */
[C---:B------:R-:W-:Y:S02]  /*0150*/  ISETP.LT.AND P1, PT, R5.reuse, 0x400, !P0 ;  /* 0x000004000500780c */ /* 0x040fe40004721270 */
[----:B------:R-:W-:Y:S01]  /*0160*/  LOP3.LUT R10, R2, 0x10, R3, 0xfe, !PT ;  /* 0x00000010020a7812 */ /* 0x000fe200078efe03 */
[----:B------:R-:W-:Y:S01]  /*0170*/  IMAD R15, R5, 0x40, R11 ;  /* 0x00000040050f7824 */ /* 0x000fe200078e020b */
[----:B------:R-:W-:-:S02]  /*0180*/  CS2R R4, SRZ ;  /* 0x0000000000047805 */ /* 0x000fc4000001ff00 */
[C---:B------:R-:W-:Y:S01]  /*0190*/  ISETP.LT.AND P0, PT, R10.reuse, 0x400, !P0 ;  /* 0x000004000a00780c */ /* 0x040fe20004701270 */
[----:B------:R-:W-:Y:S02]  /*01a0*/  IMAD R19, R10, 0x40, R11 ;  /* 0x000000400a137824 */ /* 0x000fe400078e020b */
[----:B--2---:R-:W-:Y:S01]  /*01b0*/  IMAD.WIDE R14, R15, 0x4, R8 ;  /* 0x000000040f0e7825 */ /* 0x004fe200078e0208 */
[----:B------:R-:W-:-:S03]  /*01c0*/  CS2R R10, SRZ ;  /* 0x00000000000a7805 */ /* 0x000fc6000001ff00 */
[----:B------:R-:W-:Y:S01]  /*01d0*/  IMAD.WIDE R18, R19, 0x4, R8 ;  /* 0x0000000413127825 */ /* 0x000fe200078e0208 */
[----:B------:R-:W-:Y:S01]  /*01e0*/  CS2R R8, SRZ ;  /* 0x0000000000087805 */ /* 0x000fe2000001ff00 */
[----:B------:R1:W2:Y:S05]  /*01f0*/  @P1 LDG.E.EL.128 R4, desc[UR6][R14.64] ;  /* 0x000000060e041981 */ /* 0x0002aa000c2e1d00 */
[----:B------:R3:W4:Y:S01]  /*0200*/  @P0 LDG.E.EL.128 R8, desc[UR6][R18.64] ;  /* 0x0000000612080981 */ /* 0x000722000c2e1d00 */
[----:B------:R-:W5:Y:S01]  /*0210*/  S2UR UR5, SR_CgaCtaId ;  /* 0x00000000000579c3 */ /* 0x000f620000008800 */
[----:B------:R-:W-:Y:S01]  /*0220*/  IMAD.SHL.U32 R13, R12, 0x80, RZ ;  /* 0x000000800c0d7824 */ /* 0x000fe200078e00ff */
[----:B------:R-:W-:Y:S01]  /*0230*/  UMOV UR4, 0x400 ;  /* 0x0000040000047882 */ /* 0x000fe20000000000 */
[----:B------:R-:W-:-:S03]  /*0240*/  SHF.R.U32.HI R16, RZ, 0x1, R12 ;  /* 0x00000001ff107819 */ /* 0x000fc6000001160c */
[----:B------:R-:W-:Y:S02]  /*0250*/  LOP3.LUT R12, R13, 0x380, RZ, 0xc0, !PT ;  /* 0x000003800d0c7812 */ /* 0x000fe400078ec0ff */
[----:B------:R-:W-:Y:S02]  /*0260*/  LOP3.LUT R22, R16, 0x3c, RZ, 0xc0, !PT ;  /* 0x0000003c10167812 */ /* 0x000fe400078ec0ff */
[C---:B-1----:R-:W-:Y:S02]  /*0270*/  LOP3.LUT R14, R12.reuse, 0x20, RZ, 0xfc, !PT ;  /* 0x000000200c0e7812 */ /* 0x042fe400078efcff */
[C---:B------:R-:W-:Y:S02]  /*0280*/  LOP3.LUT R15, R12.reuse, 0x40, RZ, 0xfc, !PT ;  /* 0x000000400c0f7812 */ /* 0x040fe400078efcff */
[C---:B------:R-:W-:Y:S02]  /*0290*/  LOP3.LUT R13, R12.reuse, R3, RZ, 0xfc, !PT ;  /* 0x000000030c0d7212 */ /* 0x040fe400078efcff */
[----:B---3--:R-:W-:Y:S01]  /*02a0*/  LOP3.LUT R18, R12, 0x60, RZ, 0xfc, !PT ;  /* 0x000000600c127812 */ /* 0x008fe200078efcff */
[----:B-----5:R-:W-:-:S06]  /*02b0*/  UPRMT UR4, UR5, 0x654, UR4 ;  /* 0x0000065405047896 */ /* 0x020fcc0008000004 */
[----:B------:R-:W-:Y:S02]  /*02c0*/  LEA.HI R12, R12, UR4, RZ, 0x1d ;  /* 0x000000040c0c7c11 */ /* 0x000fe4000f8fe8ff */
[----:B------:R-:W-:Y:S02]  /*02d0*/  LEA.HI R14, R14, UR4, RZ, 0x1d ;  /* 0x000000040e0e7c11 */ /* 0x000fe4000f8fe8ff */
[----:B------:R-:W-:Y:S01]  /*02e0*/  LEA.HI R16, R15, UR4, RZ, 0x1d ;  /* 0x000000040f107c11 */ /* 0x000fe2000f8fe8ff */
[C---:B------:R-:W-:Y:S01]  /*02f0*/  IMAD R19, R13.reuse, 0x4, R12 ;  /* 0x000000040d137824 */ /* 0x040fe200078e020c */
[----:B------:R-:W-:Y:S01]  /*0300*/  LEA.HI R20, R18, UR4, RZ, 0x1d ;  /* 0x0000000412147c11 */ /* 0x000fe2000f8fe8ff */
[C---:B------:R-:W-:Y:S02]  /*0310*/  IMAD R18, R13.reuse, 0x4, R14 ;  /* 0x000000040d127824 */ /* 0x040fe400078e020e */
[----:B------:R-:W-:Y:S01]  /*0320*/  IMAD R21, R13, 0x4, R16 ;  /* 0x000000040d157824 */ /* 0x000fe200078e0210 */
[----:B------:R-:W-:Y:S01]  /*0330*/  LOP3.LUT R16, R17, 0x1fc, RZ, 0xc0, !PT ;  /* 0x000001fc11107812 */ /* 0x000fe200078ec0ff */
[----:B------:R-:W-:Y:S01]  /*0340*/  IMAD R20, R13, 0x4, R20 ;  /* 0x000000040d147824 */ /* 0x000fe200078e0214 */
[----:B------:R-:W-:Y:S01]  /*0350*/  LOP3.LUT R17, R2, 0x1c, R17, 0xf8, !PT ;  /* 0x0000001c02117812 */ /* 0x000fe200078ef811 */
[----:B------:R-:W-:Y:S01]  /*0360*/  VIADD R13, R22, UR4 ;  /* 0x00000004160d7c36 */ /* 0x000fe20008000000 */
[----:B------:R-:W-:-:S02]  /*0370*/  LOP3.LUT R2, R0, R3, RZ, 0xfc, !PT ;  /* 0x0000000300027212 */ /* 0x000fc400078efcff */
[----:B------:R-:W-:Y:S01]  /*0380*/  ISETP.GE.AND P0, PT, R17, 0x400, PT ;  /* 0x000004001100780c */ /* 0x000fe20003f06270 */
[----:B------:R-:W-:Y:S01]  /*0390*/  IMAD R22, R16, 0x4, R13 ;  /* 0x0000000410167824 */ /* 0x000fe200078e020d */
[----:B------:R-:W-:Y:S01]  /*03a0*/  LOP3.LUT R0, R0, 0x10, R3, 0xfe, !PT ;  /* 0x0000001000007812 */ /* 0x000fe200078efe03 */
[C---:B------:R-:W-:Y:S01]  /*03b0*/  IMAD R3, R2.reuse, 0x400, R17 ;  /* 0x0000040002037824 */ /* 0x040fe200078e0211 */
[----:B------:R-:W-:Y:S02]  /*03c0*/  ISETP.LT.AND P1, PT, R2, 0x100, !P0 ;  /* 0x000001000200780c */ /* 0x000fe40004721270 */
[----:B------:R-:W-:Y:S01]  /*03d0*/  ISETP.LT.AND P0, PT, R0, 0x100, !P0 ;  /* 0x000001000000780c */ /* 0x000fe20004701270 */
[----:B--2---:R-:W-:Y:S04]  /*03e0*/  STS [R19], R4 ;  /* 0x0000000413007388 */ /* 0x004fe80000000800 */
[----:B------:R1:W-:Y:S04]  /*03f0*/  STS [R18+0x80], R5 ;  /* 0x0000800512007388 */ /* 0x0003e80000000800 */
[----:B------:R2:W-:Y:S04]  /*0400*/  STS [R21+0x100], R6 ;  /* 0x0001000615007388 */ /* 0x0005e80000000800 */
[----:B------:R3:W-:Y:S01]  /*0410*/  STS [R20+0x180], R7 ;  /* 0x0001800714007388 */ /* 0x0007e20000000800 */
[----:B-1----:R-:W1:Y:S03]  /*0420*/  LDC.64 R4, c[0x0][0x218] ;  /* 0x00008600ff047b82 */ /* 0x002e660000000a00 */
[----:B----4-:R-:W-:Y:S01]  /*0430*/  STS [R19+0x40], R8 ;  /* 0x0000400813007388 */ /* 0x010fe20000000800 */
[----:B--2---:R-:W-:-:S03]  /*0440*/  LOP3.LUT R6, R16, 0x200, RZ, 0xfc, !PT ;  /* 0x0000020010067812 */ /* 0x004fc600078efcff */
[----:B------:R-:W-:Y:S01]  /*0450*/  STS [R18+0xc0], R9 ;  /* 0x0000c00912007388 */ /* 0x000fe20000000800 */
[----:B------:R-:W-:-:S03]  /*0460*/  SHF.R.U32.HI R6, RZ, 0x3, R6 ;  /* 0x00000003ff067819 */ /* 0x000fc60000011606 */
[----:B------:R-:W-:Y:S01]  /*0470*/  STS [R21+0x140], R10 ;  /* 0x0001400a15007388 */ /* 0x000fe20000000800 */
[----:B------:R-:W-:-:S03]  /*0480*/  LOP3.LUT R6, R6, 0x7c, RZ, 0xc0, !PT ;  /* 0x0000007c06067812 */ /* 0x000fc600078ec0ff */
[----:B------:R-:W-:Y:S02]  /*0490*/  STS [R20+0x1c0], R11 ;  /* 0x0001c00b14007388 */ /* 0x000fe40000000800 */
[----:B---3--:R-:W-:Y:S01]  /*04a0*/  VIADD R7, R6, UR4 ;  /* 0x0000000406077c36 */ /* 0x008fe20008000000 */
[----:B------:R-:W-:Y:S03]  /*04b0*/  BAR.SYNC.DEFER_BLOCKING 0x0 ;  /* 0x0000000000007b1d */ /* 0x000fe60000010000 */
[----:B------:R-:W-:Y:S02]  /*04c0*/  IMAD R7, R16, 0x4, R7 ;  /* 0x0000000410077824 */ /* 0x000fe400078e0207 */
[----:B-1----:R-:W-:Y:S01]  /*04d0*/  IMAD.WIDE R2, R3, 0x4, R4 ;  /* 0x0000000403027825 */ /* 0x002fe200078e0204 */
[----:B------:R-:W-:Y:S04]  /*04e0*/  LDS R12, [R22] ;  /* 0x00000000160c7984 */ /* 0x000fe80000000800 */
[----:B------:R-:W-:Y:S04]  /*04f0*/  LDS R13, [R22+0x4] ;  /* 0x00000400160d7984 */ /* 0x000fe80000000800 */
[----:B------:R-:W-:Y:S04]  /*0500*/  LDS R14, [R22+0x8] ;  /* 0x00000800160e7984 */ /* 0x000fe80000000800 */
[----:B------:R-:W1:Y:S04]  /*0510*/  LDS R15, [R22+0xc] ;  /* 0x00000c00160f7984 */ /* 0x000e680000000800 */
[----:B-1----:R1:W-:Y:S01]  /*0520*/  @P1 STG.E.128 desc[UR6][R2.64], R12 ;  /* 0x0000000c02001986 */ /* 0x0023e2000c101d06 */
[----:B------:R-:W-:Y:S05]  /*0530*/  @!P0 EXIT ;  /* 0x000000000000894d */ /* 0x000fea0003800000 */
[----:B------:R-:W-:Y:S01]  /*0540*/  LDS R8, [R7+0x800] ;  /* 0x0008000007087984 */ /* 0x000fe20000000800 */
[----:B------:R-:W-:-:S03]  /*0550*/  IMAD R17, R0, 0x400, R17 ;  /* 0x0000040000117824 */ /* 0x000fc600078e0211 */
[----:B------:R-:W-:Y:S01]  /*0560*/  LDS R9, [R7+0x804] ;  /* 0x0008040007097984 */ /* 0x000fe20000000800 */
[----:B------:R-:W-:-:S03]  /*0570*/  IMAD.WIDE R4, R17, 0x4, R4 ;  /* 0x0000000411047825 */ /* 0x000fc600078e0204 */
[----:B------:R-:W-:Y:S04]  /*0580*/  LDS R10, [R7+0x808] ;  /* 0x00080800070a7984 */ /* 0x000fe80000000800 */
[----:B------:R-:W0:Y:S04]  /*0590*/  LDS R11, [R7+0x80c] ;  /* 0x00080c00070b7984 */ /* 0x000e280000000800 */
[----:B0-----:R-:W-:Y:S01]  /*05a0*/  STG.E.128 desc[UR6][R4.64], R8 ;  /* 0x0000000804007986 */ /* 0x001fe2000c101d06 */
[----:B------:R-:W-:Y:S05]  /*05b0*/  EXIT ;  /* 0x000000000000794d */ /* 0x000fea0003800000 */
.L_x_0:
[----:B------:R-:W-:-:S00]  /*05c0*/  BRA `(.L_x_0) ;  /* 0xfffffffc00fc7947 */ /* 0x000fc0000383ffff */
[----:B------:R-:W-:-:S00]  /*05d0*/  NOP ;  /* 0x0000000000007918 */ /* 0x000fc00000000000 */
        /* <DEDUP_REMOVED lines=10> */
.L_x_1:


//--------------------- .nv.shared.triton_poi_fused_cat_39 --------------------------
	.section	.nv.shared.triton_poi_fused_cat_39,"aw",@nobits
	.sectionflags	@""
	.align	16
	.zero		1024


//--------------------- .nv.constant0.triton_poi_fused_cat_39 --------------------------
	.section	.nv.constant0.triton_poi_fused_cat_39,"a",@progbits
	.sectionflags	@""
	.align	4
.nv.constant0.triton_poi_fused_cat_39:
	.zero		552
